//
// Generated by NVIDIA NVVM Compiler
//
// Compiler Build ID: CL-36424714
// Cuda compilation tools, release 13.0, V13.0.88
// Based on NVVM 20.0.0
//

.version 9.0
.target sm_100
.address_size 64

	// .globl	_Z12squareKernelPi

.visible .entry _Z12squareKernelPi(
	.param .u64 .ptr .align 1 _Z12squareKernelPi_param_0
)
{
	.reg .b32 	%r<7>;
	.reg .b64 	%rd<5>;

	ld.param.u64 	%rd1, [_Z12squareKernelPi_param_0];
	cvta.to.global.u64 	%rd2, %rd1;
	mov.u32 	%r1, %ctaid.x;
	mov.u32 	%r2, %ntid.x;
	mov.u32 	%r3, %tid.x;
	mad.lo.s32 	%r4, %r1, %r2, %r3;
	mul.wide.s32 	%rd3, %r4, 4;
	add.s64 	%rd4, %rd2, %rd3;
	ld.global.u32 	%r5, [%rd4];
	mul.lo.s32 	%r6, %r5, %r5;
	st.global.u32 	[%rd4], %r6;
	ret;

}


// ===== COMPILED SASS (sm_100) =====

	.target	sm_100

	.elftype	@"ET_EXEC"


//--------------------- .note.nv.tkinfo           --------------------------
	.section	.note.nv.tkinfo,"",@"SHT_NOTE"
	.sectionflags	@"SHF_NOTE_NV_TKINFO"
	.tkinfo
        /*0018*/ 	.word	0x00000002
        /*0030*/ 	.string	""
        /*0030*/ 	.string	"ptxas"
        /*0030*/ 	.string	"Cuda compilation tools, release 13.0, V13.0.88"
        /*0030*/ 	.string	"Build cuda_13.0.r13.0/compiler.36424714_0"
        /*0030*/ 	.string	"-arch sm_100 -m 64 "



//--------------------- .note.nv.cuinfo           --------------------------
	.section	.note.nv.cuinfo,"",@"SHT_NOTE"
	.sectionflags	@"SHF_NOTE_NV_CUINFO"
        /*0018*/ 	.short	0x0002
        /*001a*/ 	.short	0x0064
        /*001c*/ 	.short	0x0082
	.zero		2


//--------------------- .nv.info                  --------------------------
	.section	.nv.info,"",@"SHT_CUDA_INFO"
	.align	4


	//----- nvinfo : EIATTR_REGCOUNT
	.align		4
        /*0000*/ 	.byte	0x04, 0x2f
        /*0002*/ 	.short	(.L_1 - .L_0)
	.align		4
.L_0:
        /*0004*/ 	.word	index@(_Z12squareKernelPi)
        /*0008*/ 	.word	0x00000008


	//----- nvinfo : EIATTR_FRAME_SIZE
	.align		4
.L_1:
        /*000c*/ 	.byte	0x04, 0x11
        /*000e*/ 	.short	(.L_3 - .L_2)
	.align		4
.L_2:
        /*0010*/ 	.word	index@(_Z12squareKernelPi)
        /*0014*/ 	.word	0x00000000


	//----- nvinfo : EIATTR_MIN_STACK_SIZE
	.align		4
.L_3:
        /*0018*/ 	.byte	0x04, 0x12
        /*001a*/ 	.short	(.L_5 - .L_4)
	.align		4
.L_4:
        /*001c*/ 	.word	index@(_Z12squareKernelPi)
        /*0020*/ 	.word	0x00000000
.L_5:


//--------------------- .nv.compat                --------------------------
	.section	.nv.compat,"",@"SHT_CUDA_COMPAT_INFO"
	.align	4
        /*0000*/ 	.byte	0x02, 0x09, 0x00, 0x00, 0x02, 0x02, 0x01, 0x00, 0x02, 0x05, 0x05, 0x00, 0x03, 0x07, 0x01, 0x01
        /*0010*/ 	.byte	0x02, 0x03, 0x00, 0x00, 0x02, 0x06, 0x01, 0x00, 0x04, 0x0b, 0x08, 0x00, 0x09, 0x00, 0x00, 0x00
        /*0020*/ 	.byte	0x00, 0x00, 0x00, 0x00


//--------------------- .nv.info._Z12squareKernelPi --------------------------
	.section	.nv.info._Z12squareKernelPi,"",@"SHT_CUDA_INFO"
	.sectionflags	@""
	.align	4


	//----- nvinfo : EIATTR_CUDA_API_VERSION
	.align		4
        /*0000*/ 	.byte	0x04, 0x37
        /*0002*/ 	.short	(.L_7 - .L_6)
.L_6:
        /*0004*/ 	.word	0x00000082


	//----- nvinfo : EIATTR_KPARAM_INFO
	.align		4
.L_7:
        /*0008*/ 	.byte	0x04, 0x17
        /*000a*/ 	.short	(.L_9 - .L_8)
.L_8:
        /*000c*/ 	.word	0x00000000
        /*0010*/ 	.short	0x0000
        /*0012*/ 	.short	0x0000
        /*0014*/ 	.byte	0x00, 0xf5, 0x21, 0x00


	//----- nvinfo : EIATTR_SPARSE_MMA_MASK
	.align		4
.L_9:
        /*0018*/ 	.byte	0x03, 0x50
        /*001a*/ 	.short	0x0000


	//----- nvinfo : EIATTR_MAXREG_COUNT
	.align		4
        /*001c*/ 	.byte	0x03, 0x1b
        /*001e*/ 	.short	0x00ff


	//----- nvinfo : EIATTR_MERCURY_ISA_VERSION
	.align		4
        /*0020*/ 	.byte	0x03, 0x5f
        /*0022*/ 	.short	0x0101


	//----- nvinfo : EIATTR_VRC_CTA_INIT_COUNT
	.align		4
        /*0024*/ 	.byte	0x02, 0x4a
	.zero		1
	.zero		1


	//----- nvinfo : EIATTR_EXIT_INSTR_OFFSETS
	.align		4
        /*0028*/ 	.byte	0x04, 0x1c
        /*002a*/ 	.short	(.L_11 - .L_10)


	//   ....[0]....
.L_10:
        /*002c*/ 	.word	0x000000b0


	//----- nvinfo : EIATTR_CBANK_PARAM_SIZE
	.align		4
.L_11:
        /*0030*/ 	.byte	0x03, 0x19
        /*0032*/ 	.short	0x0008


	//----- nvinfo : EIATTR_PARAM_CBANK
	.align		4
        /*0034*/ 	.byte	0x04, 0x0a
        /*0036*/ 	.short	(.L_13 - .L_12)
	.align		4
.L_12:
        /*0038*/ 	.word	index@(.nv.constant0._Z12squareKernelPi)
        /*003c*/ 	.short	0x0380
        /*003e*/ 	.short	0x0008


	//----- nvinfo : EIATTR_SW_WAR
	.align		4
.L_13:
        /*0040*/ 	.byte	0x04, 0x36
        /*0042*/ 	.short	(.L_15 - .L_14)
.L_14:
        /*0044*/ 	.word	0x00000008
.L_15:


//--------------------- .nv.callgraph             --------------------------
	.section	.nv.callgraph,"",@"SHT_CUDA_CALLGRAPH"
	.align	4
	.sectionentsize	8
	.align		4
        /*0000*/ 	.word	0x00000000
	.align		4
        /*0004*/ 	.word	0xffffffff
	.align		4
        /*0008*/ 	.word	0x00000000
	.align		4
        /*000c*/ 	.word	0xfffffffe
	.align		4
        /*0010*/ 	.word	0x00000000
	.align		4
        /*0014*/ 	.word	0xfffffffd
	.align		4
        /*0018*/ 	.word	0x00000000
	.align		4
        /*001c*/ 	.word	0xfffffffc


//--------------------- .text._Z12squareKernelPi  --------------------------
	.section	.text._Z12squareKernelPi,"ax",@progbits
	.align	128
        .global         _Z12squareKernelPi
        .type           _Z12squareKernelPi,@function
        .size           _Z12squareKernelPi,(.L_x_1 - _Z12squareKernelPi)
        .other          _Z12squareKernelPi,@"STO_CUDA_ENTRY STV_DEFAULT"
_Z12squareKernelPi:
.text._Z12squareKernelPi:
[----:B------:R-:W-:Y:S01]  /*0000*/  LDC R1, c[0x0][0x37c] ;  /* 0x0000df00ff017b82 */ /* 0x000fe20000000800 */
[----:B------:R-:W0:Y:S07]  /*0010*/  S2R R0, SR_TID.X ;  /* 0x0000000000007919 */ /* 0x000e2e0000002100 */
[----:B------:R-:W0:Y:S01]  /*0020*/  S2UR UR6, SR_CTAID.X ;  /* 0x00000000000679c3 */ /* 0x000e220000002500 */
[----:B------:R-:W1:Y:S07]  /*0030*/  LDCU.64 UR4, c[0x0][0x358] ;  /* 0x00006b00ff0477ac */ /* 0x000e6e0008000a00 */
[----:B------:R-:W0:Y:S08]  /*0040*/  LDC R5, c[0x0][0x360] ;  /* 0x0000d800ff057b82 */ /* 0x000e300000000800 */
[----:B------:R-:W2:Y:S01]  /*0050*/  LDC.64 R2, c[0x0][0x380] ;  /* 0x0000e000ff027b82 */ /* 0x000ea20000000a00 */
[----:B0-----:R-:W-:-:S04]  /*0060*/  IMAD R5, R5, UR6, R0 ;  /* 0x0000000605057c24 */ /* 0x001fc8000f8e0200 */
[----:B--2---:R-:W-:-:S05]  /*0070*/  IMAD.WIDE R2, R5, 0x4, R2 ;  /* 0x0000000405027825 */ /* 0x004fca00078e0202 */
[----:B-1----:R-:W2:Y:S02]  /*0080*/  LDG.E R0, desc[UR4][R2.64] ;  /* 0x0000000402007981 */ /* 0x002ea4000c1e1900 */
[----:B--2---:R-:W-:-:S05]  /*0090*/  IMAD R5, R0, R0, RZ ;  /* 0x0000000000057224 */ /* 0x004fca00078e02ff */
[----:B------:R-:W-:Y:S01]  /*00a0*/  STG.E desc[UR4][R2.64], R5 ;  /* 0x0000000502007986 */ /* 0x000fe2000c101904 */
[----:B------:R-:W-:Y:S05]  /*00b0*/  EXIT ;  /* 0x000000000000794d */ /* 0x000fea0003800000 */
.L_x_0:
[----:B------:R-:W-:-:S00]  /*00c0*/  BRA `(.L_x_0) ;  /* 0xfffffffc00fc7947 */ /* 0x000fc0000383ffff */
[----:B------:R-:W-:-:S00]  /*00d0*/  NOP ;  /* 0x0000000000007918 */ /* 0x000fc00000000000 */
        /* <DEDUP_REMOVED lines=10> */
.L_x_1:


//--------------------- .nv.shared.reserved.0     --------------------------
	.section	.nv.shared.reserved.0,"aw",@nobits
	.weak		__nv_reservedSMEM_offset_0_alias
	.size		__nv_reservedSMEM_offset_0_alias, 0, 64
	.other		__nv_reservedSMEM_offset_0_alias,@"STO_CUDA_RESERVED_SHARED STV_DEFAULT"
__nv_reservedSMEM_offset_0_alias:
	.zero		0
	.zero		64


//--------------------- .nv.constant0._Z12squareKernelPi --------------------------
	.section	.nv.constant0._Z12squareKernelPi,"a",@progbits
	.sectionflags	@""
	.align	4
.nv.constant0._Z12squareKernelPi:
	.zero		904


//--------------------- SYMBOLS --------------------------

	.type		.nv.reservedSmem.offset0,@object
	.size		.nv.reservedSmem.offset0,0x4
